//
// Generated by NVIDIA NVVM Compiler
//
// Compiler Build ID: CL-36424714
// Cuda compilation tools, release 13.0, V13.0.88
// Based on NVVM 20.0.0
//

.version 9.0
.target sm_100
.address_size 64

	// .globl	copypadmul

.visible .entry copypadmul(
	.param .u64 .ptr .align 1 copypadmul_param_0,
	.param .u32 copypadmul_param_1,
	.param .u32 copypadmul_param_2,
	.param .u32 copypadmul_param_3,
	.param .u64 .ptr .align 1 copypadmul_param_4,
	.param .u32 copypadmul_param_5,
	.param .u32 copypadmul_param_6,
	.param .u32 copypadmul_param_7,
	.param .u64 .ptr .align 1 copypadmul_param_8,
	.param .u64 .ptr .align 1 copypadmul_param_9
)
{
	.reg .pred 	%p<14>;
	.reg .b16 	%rs<16>;
	.reg .b32 	%r<164>;
	.reg .b32 	%f<46>;
	.reg .b64 	%rd<129>;

	ld.param.u64 	%rd5, [copypadmul_param_0];
	ld.param.u32 	%r65, [copypadmul_param_2];
	ld.param.u32 	%r66, [copypadmul_param_3];
	ld.param.u64 	%rd6, [copypadmul_param_4];
	ld.param.u32 	%r67, [copypadmul_param_5];
	ld.param.u32 	%r68, [copypadmul_param_6];
	ld.param.u32 	%r69, [copypadmul_param_7];
	ld.param.u64 	%rd7, [copypadmul_param_8];
	ld.param.u64 	%rd8, [copypadmul_param_9];
	cvta.to.global.u64 	%rd1, %rd5;
	cvta.to.global.u64 	%rd2, %rd6;
	cvta.to.global.u64 	%rd3, %rd7;
	cvta.to.global.u64 	%rd4, %rd8;
	mov.u32 	%r70, %ctaid.y;
	mov.u32 	%r71, %ntid.y;
	mul.lo.s32 	%r1, %r70, %r71;
	mov.u32 	%r2, %tid.y;
	add.s32 	%r3, %r1, %r2;
	mov.u32 	%r72, %ctaid.x;
	mov.u32 	%r73, %ntid.x;
	mov.u32 	%r74, %tid.x;
	mad.lo.s32 	%r4, %r72, %r73, %r74;
	setp.ge.s32 	%p1, %r3, %r68;
	setp.ge.s32 	%p2, %r4, %r69;
	or.pred  	%p3, %p1, %p2;
	setp.lt.s32 	%p4, %r67, 1;
	or.pred  	%p5, %p3, %p4;
	@%p5 bra 	$L__BB0_12;
	and.b32  	%r5, %r67, 7;
	setp.lt.u32 	%p6, %r67, 8;
	mov.b32 	%r162, 0;
	@%p6 bra 	$L__BB0_4;
	and.b32  	%r76, %r67, 2147483640;
	neg.s32 	%r160, %r76;
	add.s32 	%r77, %r2, %r65;
	add.s32 	%r78, %r77, %r1;
	mad.lo.s32 	%r159, %r66, %r78, %r4;
	shl.b32 	%r79, %r65, 1;
	add.s32 	%r80, %r3, %r79;
	mad.lo.s32 	%r158, %r66, %r80, %r4;
	mad.lo.s32 	%r81, %r65, 3, %r3;
	mad.lo.s32 	%r157, %r66, %r81, %r4;
	shl.b32 	%r82, %r65, 2;
	add.s32 	%r83, %r3, %r82;
	mad.lo.s32 	%r156, %r66, %r83, %r4;
	mad.lo.s32 	%r84, %r65, 5, %r3;
	mad.lo.s32 	%r155, %r66, %r84, %r4;
	mad.lo.s32 	%r85, %r65, 6, %r3;
	mad.lo.s32 	%r154, %r66, %r85, %r4;
	mad.lo.s32 	%r86, %r65, 7, %r3;
	mad.lo.s32 	%r153, %r66, %r86, %r4;
	mad.lo.s32 	%r152, %r66, %r3, %r4;
	add.s32 	%r87, %r2, %r68;
	add.s32 	%r88, %r87, %r1;
	mad.lo.s32 	%r151, %r69, %r88, %r4;
	mul.lo.s32 	%r89, %r69, %r68;
	shl.b32 	%r16, %r89, 3;
	shl.b32 	%r90, %r68, 1;
	add.s32 	%r91, %r3, %r90;
	mad.lo.s32 	%r150, %r69, %r91, %r4;
	mad.lo.s32 	%r92, %r68, 3, %r3;
	mad.lo.s32 	%r149, %r69, %r92, %r4;
	shl.b32 	%r93, %r68, 2;
	add.s32 	%r94, %r3, %r93;
	mad.lo.s32 	%r148, %r69, %r94, %r4;
	mad.lo.s32 	%r95, %r68, 5, %r3;
	mad.lo.s32 	%r147, %r69, %r95, %r4;
	mad.lo.s32 	%r96, %r68, 6, %r3;
	mad.lo.s32 	%r146, %r69, %r96, %r4;
	mad.lo.s32 	%r97, %r68, 7, %r3;
	mad.lo.s32 	%r145, %r69, %r97, %r4;
	mad.lo.s32 	%r144, %r69, %r3, %r4;
$L__BB0_3:
	.pragma "nounroll";
	and.b32  	%r162, %r67, 2147483640;
	cvt.s64.s32 	%rd9, %r144;
	add.s64 	%rd10, %rd4, %rd9;
	ld.global.nc.u8 	%rs1, [%rd10];
	cvt.s32.s8 	%r98, %rs1;
	mul.wide.s32 	%rd11, %r98, 4;
	add.s64 	%rd12, %rd3, %rd11;
	ld.global.nc.f32 	%f1, [%rd12];
	mul.wide.s32 	%rd13, %r144, 4;
	add.s64 	%rd14, %rd2, %rd13;
	ld.global.nc.f32 	%f2, [%rd14];
	mul.f32 	%f3, %f1, %f2;
	mul.wide.s32 	%rd15, %r152, 4;
	add.s64 	%rd16, %rd1, %rd15;
	st.global.f32 	[%rd16], %f3;
	cvt.s64.s32 	%rd17, %r151;
	add.s64 	%rd18, %rd4, %rd17;
	ld.global.nc.u8 	%rs2, [%rd18];
	cvt.s32.s8 	%r99, %rs2;
	mul.wide.s32 	%rd19, %r99, 4;
	add.s64 	%rd20, %rd3, %rd19;
	ld.global.nc.f32 	%f4, [%rd20];
	mul.wide.s32 	%rd21, %r151, 4;
	add.s64 	%rd22, %rd2, %rd21;
	ld.global.nc.f32 	%f5, [%rd22];
	mul.f32 	%f6, %f4, %f5;
	mul.wide.s32 	%rd23, %r159, 4;
	add.s64 	%rd24, %rd1, %rd23;
	st.global.f32 	[%rd24], %f6;
	cvt.s64.s32 	%rd25, %r150;
	add.s64 	%rd26, %rd4, %rd25;
	ld.global.nc.u8 	%rs3, [%rd26];
	cvt.s32.s8 	%r100, %rs3;
	mul.wide.s32 	%rd27, %r100, 4;
	add.s64 	%rd28, %rd3, %rd27;
	ld.global.nc.f32 	%f7, [%rd28];
	mul.wide.s32 	%rd29, %r150, 4;
	add.s64 	%rd30, %rd2, %rd29;
	ld.global.nc.f32 	%f8, [%rd30];
	mul.f32 	%f9, %f7, %f8;
	mul.wide.s32 	%rd31, %r158, 4;
	add.s64 	%rd32, %rd1, %rd31;
	st.global.f32 	[%rd32], %f9;
	cvt.s64.s32 	%rd33, %r149;
	add.s64 	%rd34, %rd4, %rd33;
	ld.global.nc.u8 	%rs4, [%rd34];
	cvt.s32.s8 	%r101, %rs4;
	mul.wide.s32 	%rd35, %r101, 4;
	add.s64 	%rd36, %rd3, %rd35;
	ld.global.nc.f32 	%f10, [%rd36];
	mul.wide.s32 	%rd37, %r149, 4;
	add.s64 	%rd38, %rd2, %rd37;
	ld.global.nc.f32 	%f11, [%rd38];
	mul.f32 	%f12, %f10, %f11;
	mul.wide.s32 	%rd39, %r157, 4;
	add.s64 	%rd40, %rd1, %rd39;
	st.global.f32 	[%rd40], %f12;
	cvt.s64.s32 	%rd41, %r148;
	add.s64 	%rd42, %rd4, %rd41;
	ld.global.nc.u8 	%rs5, [%rd42];
	cvt.s32.s8 	%r102, %rs5;
	mul.wide.s32 	%rd43, %r102, 4;
	add.s64 	%rd44, %rd3, %rd43;
	ld.global.nc.f32 	%f13, [%rd44];
	mul.wide.s32 	%rd45, %r148, 4;
	add.s64 	%rd46, %rd2, %rd45;
	ld.global.nc.f32 	%f14, [%rd46];
	mul.f32 	%f15, %f13, %f14;
	mul.wide.s32 	%rd47, %r156, 4;
	add.s64 	%rd48, %rd1, %rd47;
	st.global.f32 	[%rd48], %f15;
	cvt.s64.s32 	%rd49, %r147;
	add.s64 	%rd50, %rd4, %rd49;
	ld.global.nc.u8 	%rs6, [%rd50];
	cvt.s32.s8 	%r103, %rs6;
	mul.wide.s32 	%rd51, %r103, 4;
	add.s64 	%rd52, %rd3, %rd51;
	ld.global.nc.f32 	%f16, [%rd52];
	mul.wide.s32 	%rd53, %r147, 4;
	add.s64 	%rd54, %rd2, %rd53;
	ld.global.nc.f32 	%f17, [%rd54];
	mul.f32 	%f18, %f16, %f17;
	mul.wide.s32 	%rd55, %r155, 4;
	add.s64 	%rd56, %rd1, %rd55;
	st.global.f32 	[%rd56], %f18;
	cvt.s64.s32 	%rd57, %r146;
	add.s64 	%rd58, %rd4, %rd57;
	ld.global.nc.u8 	%rs7, [%rd58];
	cvt.s32.s8 	%r104, %rs7;
	mul.wide.s32 	%rd59, %r104, 4;
	add.s64 	%rd60, %rd3, %rd59;
	ld.global.nc.f32 	%f19, [%rd60];
	mul.wide.s32 	%rd61, %r146, 4;
	add.s64 	%rd62, %rd2, %rd61;
	ld.global.nc.f32 	%f20, [%rd62];
	mul.f32 	%f21, %f19, %f20;
	mul.wide.s32 	%rd63, %r154, 4;
	add.s64 	%rd64, %rd1, %rd63;
	st.global.f32 	[%rd64], %f21;
	cvt.s64.s32 	%rd65, %r145;
	add.s64 	%rd66, %rd4, %rd65;
	ld.global.nc.u8 	%rs8, [%rd66];
	cvt.s32.s8 	%r105, %rs8;
	mul.wide.s32 	%rd67, %r105, 4;
	add.s64 	%rd68, %rd3, %rd67;
	ld.global.nc.f32 	%f22, [%rd68];
	mul.wide.s32 	%rd69, %r145, 4;
	add.s64 	%rd70, %rd2, %rd69;
	ld.global.nc.f32 	%f23, [%rd70];
	mul.f32 	%f24, %f22, %f23;
	mul.wide.s32 	%rd71, %r153, 4;
	add.s64 	%rd72, %rd1, %rd71;
	st.global.f32 	[%rd72], %f24;
	add.s32 	%r160, %r160, 8;
	mul.lo.s32 	%r106, %r66, %r65;
	shl.b32 	%r107, %r106, 3;
	add.s32 	%r159, %r159, %r107;
	add.s32 	%r158, %r158, %r107;
	add.s32 	%r157, %r157, %r107;
	add.s32 	%r156, %r156, %r107;
	add.s32 	%r155, %r155, %r107;
	add.s32 	%r154, %r154, %r107;
	add.s32 	%r153, %r153, %r107;
	add.s32 	%r152, %r152, %r107;
	add.s32 	%r151, %r151, %r16;
	add.s32 	%r150, %r150, %r16;
	add.s32 	%r149, %r149, %r16;
	add.s32 	%r148, %r148, %r16;
	add.s32 	%r147, %r147, %r16;
	add.s32 	%r146, %r146, %r16;
	add.s32 	%r145, %r145, %r16;
	add.s32 	%r144, %r144, %r16;
	setp.ne.s32 	%p7, %r160, 0;
	@%p7 bra 	$L__BB0_3;
$L__BB0_4:
	setp.eq.s32 	%p8, %r5, 0;
	@%p8 bra 	$L__BB0_12;
	and.b32  	%r60, %r67, 3;
	setp.lt.u32 	%p9, %r5, 4;
	@%p9 bra 	$L__BB0_7;
	mad.lo.s32 	%r108, %r162, %r68, %r3;
	mad.lo.s32 	%r109, %r108, %r69, %r4;
	cvt.s64.s32 	%rd73, %r109;
	add.s64 	%rd74, %rd4, %rd73;
	ld.global.nc.u8 	%rs9, [%rd74];
	cvt.s32.s8 	%r110, %rs9;
	mul.wide.s32 	%rd75, %r110, 4;
	add.s64 	%rd76, %rd3, %rd75;
	ld.global.nc.f32 	%f25, [%rd76];
	mul.wide.s32 	%rd77, %r109, 4;
	add.s64 	%rd78, %rd2, %rd77;
	ld.global.nc.f32 	%f26, [%rd78];
	mul.f32 	%f27, %f25, %f26;
	mad.lo.s32 	%r111, %r162, %r65, %r3;
	mad.lo.s32 	%r112, %r111, %r66, %r4;
	mul.wide.s32 	%rd79, %r112, 4;
	add.s64 	%rd80, %rd1, %rd79;
	st.global.f32 	[%rd80], %f27;
	add.s32 	%r113, %r108, %r68;
	mad.lo.s32 	%r114, %r113, %r69, %r4;
	cvt.s64.s32 	%rd81, %r114;
	add.s64 	%rd82, %rd4, %rd81;
	ld.global.nc.u8 	%rs10, [%rd82];
	cvt.s32.s8 	%r115, %rs10;
	mul.wide.s32 	%rd83, %r115, 4;
	add.s64 	%rd84, %rd3, %rd83;
	ld.global.nc.f32 	%f28, [%rd84];
	mul.wide.s32 	%rd85, %r114, 4;
	add.s64 	%rd86, %rd2, %rd85;
	ld.global.nc.f32 	%f29, [%rd86];
	mul.f32 	%f30, %f28, %f29;
	add.s32 	%r116, %r111, %r65;
	mad.lo.s32 	%r117, %r116, %r66, %r4;
	mul.wide.s32 	%rd87, %r117, 4;
	add.s64 	%rd88, %rd1, %rd87;
	st.global.f32 	[%rd88], %f30;
	add.s32 	%r118, %r113, %r68;
	mad.lo.s32 	%r119, %r118, %r69, %r4;
	cvt.s64.s32 	%rd89, %r119;
	add.s64 	%rd90, %rd4, %rd89;
	ld.global.nc.u8 	%rs11, [%rd90];
	cvt.s32.s8 	%r120, %rs11;
	mul.wide.s32 	%rd91, %r120, 4;
	add.s64 	%rd92, %rd3, %rd91;
	ld.global.nc.f32 	%f31, [%rd92];
	mul.wide.s32 	%rd93, %r119, 4;
	add.s64 	%rd94, %rd2, %rd93;
	ld.global.nc.f32 	%f32, [%rd94];
	mul.f32 	%f33, %f31, %f32;
	add.s32 	%r121, %r116, %r65;
	mad.lo.s32 	%r122, %r121, %r66, %r4;
	mul.wide.s32 	%rd95, %r122, 4;
	add.s64 	%rd96, %rd1, %rd95;
	st.global.f32 	[%rd96], %f33;
	add.s32 	%r123, %r118, %r68;
	mad.lo.s32 	%r124, %r123, %r69, %r4;
	cvt.s64.s32 	%rd97, %r124;
	add.s64 	%rd98, %rd4, %rd97;
	ld.global.nc.u8 	%rs12, [%rd98];
	cvt.s32.s8 	%r125, %rs12;
	mul.wide.s32 	%rd99, %r125, 4;
	add.s64 	%rd100, %rd3, %rd99;
	ld.global.nc.f32 	%f34, [%rd100];
	mul.wide.s32 	%rd101, %r124, 4;
	add.s64 	%rd102, %rd2, %rd101;
	ld.global.nc.f32 	%f35, [%rd102];
	mul.f32 	%f36, %f34, %f35;
	add.s32 	%r126, %r121, %r65;
	mad.lo.s32 	%r127, %r126, %r66, %r4;
	mul.wide.s32 	%rd103, %r127, 4;
	add.s64 	%rd104, %rd1, %rd103;
	st.global.f32 	[%rd104], %f36;
	add.s32 	%r162, %r162, 4;
$L__BB0_7:
	setp.eq.s32 	%p10, %r60, 0;
	@%p10 bra 	$L__BB0_12;
	setp.eq.s32 	%p11, %r60, 1;
	@%p11 bra 	$L__BB0_10;
	mad.lo.s32 	%r128, %r162, %r68, %r3;
	mad.lo.s32 	%r129, %r128, %r69, %r4;
	cvt.s64.s32 	%rd105, %r129;
	add.s64 	%rd106, %rd4, %rd105;
	ld.global.nc.u8 	%rs13, [%rd106];
	cvt.s32.s8 	%r130, %rs13;
	mul.wide.s32 	%rd107, %r130, 4;
	add.s64 	%rd108, %rd3, %rd107;
	ld.global.nc.f32 	%f37, [%rd108];
	mul.wide.s32 	%rd109, %r129, 4;
	add.s64 	%rd110, %rd2, %rd109;
	ld.global.nc.f32 	%f38, [%rd110];
	mul.f32 	%f39, %f37, %f38;
	mad.lo.s32 	%r131, %r162, %r65, %r3;
	mad.lo.s32 	%r132, %r131, %r66, %r4;
	mul.wide.s32 	%rd111, %r132, 4;
	add.s64 	%rd112, %rd1, %rd111;
	st.global.f32 	[%rd112], %f39;
	add.s32 	%r133, %r128, %r68;
	mad.lo.s32 	%r134, %r133, %r69, %r4;
	cvt.s64.s32 	%rd113, %r134;
	add.s64 	%rd114, %rd4, %rd113;
	ld.global.nc.u8 	%rs14, [%rd114];
	cvt.s32.s8 	%r135, %rs14;
	mul.wide.s32 	%rd115, %r135, 4;
	add.s64 	%rd116, %rd3, %rd115;
	ld.global.nc.f32 	%f40, [%rd116];
	mul.wide.s32 	%rd117, %r134, 4;
	add.s64 	%rd118, %rd2, %rd117;
	ld.global.nc.f32 	%f41, [%rd118];
	mul.f32 	%f42, %f40, %f41;
	add.s32 	%r136, %r131, %r65;
	mad.lo.s32 	%r137, %r136, %r66, %r4;
	mul.wide.s32 	%rd119, %r137, 4;
	add.s64 	%rd120, %rd1, %rd119;
	st.global.f32 	[%rd120], %f42;
	add.s32 	%r162, %r162, 2;
$L__BB0_10:
	and.b32  	%r138, %r67, 1;
	setp.eq.b32 	%p12, %r138, 1;
	not.pred 	%p13, %p12;
	@%p13 bra 	$L__BB0_12;
	mad.lo.s32 	%r139, %r162, %r68, %r3;
	mad.lo.s32 	%r140, %r139, %r69, %r4;
	cvt.s64.s32 	%rd121, %r140;
	add.s64 	%rd122, %rd4, %rd121;
	ld.global.nc.u8 	%rs15, [%rd122];
	cvt.s32.s8 	%r141, %rs15;
	mul.wide.s32 	%rd123, %r141, 4;
	add.s64 	%rd124, %rd3, %rd123;
	ld.global.nc.f32 	%f43, [%rd124];
	mul.wide.s32 	%rd125, %r140, 4;
	add.s64 	%rd126, %rd2, %rd125;
	ld.global.nc.f32 	%f44, [%rd126];
	mul.f32 	%f45, %f43, %f44;
	mad.lo.s32 	%r142, %r162, %r65, %r3;
	mad.lo.s32 	%r143, %r142, %r66, %r4;
	mul.wide.s32 	%rd127, %r143, 4;
	add.s64 	%rd128, %rd1, %rd127;
	st.global.f32 	[%rd128], %f45;
$L__BB0_12:
	ret;

}


// ===== COMPILED SASS (sm_100) =====

	.target	sm_100

	.elftype	@"ET_EXEC"


//--------------------- .note.nv.tkinfo           --------------------------
	.section	.note.nv.tkinfo,"",@"SHT_NOTE"
	.sectionflags	@"SHF_NOTE_NV_TKINFO"
	.tkinfo
        /*0018*/ 	.word	0x00000002
        /*0030*/ 	.string	""
        /*0030*/ 	.string	"ptxas"
        /*0030*/ 	.string	"Cuda compilation tools, release 13.0, V13.0.88"
        /*0030*/ 	.string	"Build cuda_13.0.r13.0/compiler.36424714_0"
        /*0030*/ 	.string	"-arch sm_100 -m 64 "



//--------------------- .note.nv.cuinfo           --------------------------
	.section	.note.nv.cuinfo,"",@"SHT_NOTE"
	.sectionflags	@"SHF_NOTE_NV_CUINFO"
        /*0018*/ 	.short	0x0002
        /*001a*/ 	.short	0x0064
        /*001c*/ 	.short	0x0082
	.zero		2


//--------------------- .nv.info                  --------------------------
	.section	.nv.info,"",@"SHT_CUDA_INFO"
	.align	4


	//----- nvinfo : EIATTR_REGCOUNT
	.align		4
        /*0000*/ 	.byte	0x04, 0x2f
        /*0002*/ 	.short	(.L_1 - .L_0)
	.align		4
.L_0:
        /*0004*/ 	.word	index@(copypadmul)
        /*0008*/ 	.word	0x00000028


	//----- nvinfo : EIATTR_FRAME_SIZE
	.align		4
.L_1:
        /*000c*/ 	.byte	0x04, 0x11
        /*000e*/ 	.short	(.L_3 - .L_2)
	.align		4
.L_2:
        /*0010*/ 	.word	index@(copypadmul)
        /*0014*/ 	.word	0x00000000


	//----- nvinfo : EIATTR_MIN_STACK_SIZE
	.align		4
.L_3:
        /*0018*/ 	.byte	0x04, 0x12
        /*001a*/ 	.short	(.L_5 - .L_4)
	.align		4
.L_4:
        /*001c*/ 	.word	index@(copypadmul)
        /*0020*/ 	.word	0x00000000
.L_5:


//--------------------- .nv.compat                --------------------------
	.section	.nv.compat,"",@"SHT_CUDA_COMPAT_INFO"
	.align	4
        /*0000*/ 	.byte	0x02, 0x09, 0x00, 0x00, 0x02, 0x02, 0x01, 0x00, 0x02, 0x05, 0x05, 0x00, 0x03, 0x07, 0x01, 0x01
        /*0010*/ 	.byte	0x02, 0x03, 0x00, 0x00, 0x02, 0x06, 0x01, 0x00, 0x04, 0x0b, 0x08, 0x00, 0x09, 0x00, 0x00, 0x00
        /*0020*/ 	.byte	0x00, 0x00, 0x00, 0x00


//--------------------- .nv.info.copypadmul       --------------------------
	.section	.nv.info.copypadmul,"",@"SHT_CUDA_INFO"
	.sectionflags	@""
	.align	4


	//----- nvinfo : EIATTR_CUDA_API_VERSION
	.align		4
        /*0000*/ 	.byte	0x04, 0x37
        /*0002*/ 	.short	(.L_7 - .L_6)
.L_6:
        /*0004*/ 	.word	0x00000082


	//----- nvinfo : EIATTR_KPARAM_INFO
	.align		4
.L_7:
        /*0008*/ 	.byte	0x04, 0x17
        /*000a*/ 	.short	(.L_9 - .L_8)
.L_8:
        /*000c*/ 	.word	0x00000000
        /*0010*/ 	.short	0x0009
        /*0012*/ 	.short	0x0038
        /*0014*/ 	.byte	0x00, 0xf5, 0x21, 0x00


	//----- nvinfo : EIATTR_KPARAM_INFO
	.align		4
.L_9:
        /*0018*/ 	.byte	0x04, 0x17
        /*001a*/ 	.short	(.L_11 - .L_10)
.L_10:
        /*001c*/ 	.word	0x00000000
        /*0020*/ 	.short	0x0008
        /*0022*/ 	.short	0x0030
        /*0024*/ 	.byte	0x00, 0xf5, 0x21, 0x00


	//----- nvinfo : EIATTR_KPARAM_INFO
	.align		4
.L_11:
        /*0028*/ 	.byte	0x04, 0x17
        /*002a*/ 	.short	(.L_13 - .L_12)
.L_12:
        /*002c*/ 	.word	0x00000000
        /*0030*/ 	.short	0x0007
        /*0032*/ 	.short	0x0028
        /*0034*/ 	.byte	0x00, 0xf0, 0x11, 0x00


	//----- nvinfo : EIATTR_KPARAM_INFO
	.align		4
.L_13:
        /*0038*/ 	.byte	0x04, 0x17
        /*003a*/ 	.short	(.L_15 - .L_14)
.L_14:
        /*003c*/ 	.word	0x00000000
        /*0040*/ 	.short	0x0006
        /*0042*/ 	.short	0x0024
        /*0044*/ 	.byte	0x00, 0xf0, 0x11, 0x00


	//----- nvinfo : EIATTR_KPARAM_INFO
	.align		4
.L_15:
        /*0048*/ 	.byte	0x04, 0x17
        /*004a*/ 	.short	(.L_17 - .L_16)
.L_16:
        /*004c*/ 	.word	0x00000000
        /*0050*/ 	.short	0x0005
        /*0052*/ 	.short	0x0020
        /*0054*/ 	.byte	0x00, 0xf0, 0x11, 0x00


	//----- nvinfo : EIATTR_KPARAM_INFO
	.align		4
.L_17:
        /*0058*/ 	.byte	0x04, 0x17
        /*005a*/ 	.short	(.L_19 - .L_18)
.L_18:
        /*005c*/ 	.word	0x00000000
        /*0060*/ 	.short	0x0004
        /*0062*/ 	.short	0x0018
        /*0064*/ 	.byte	0x00, 0xf5, 0x21, 0x00


	//----- nvinfo : EIATTR_KPARAM_INFO
	.align		4
.L_19:
        /*0068*/ 	.byte	0x04, 0x17
        /*006a*/ 	.short	(.L_21 - .L_20)
.L_20:
        /*006c*/ 	.word	0x00000000
        /*0070*/ 	.short	0x0003
        /*0072*/ 	.short	0x0010
        /*0074*/ 	.byte	0x00, 0xf0, 0x11, 0x00


	//----- nvinfo : EIATTR_KPARAM_INFO
	.align		4
.L_21:
        /*0078*/ 	.byte	0x04, 0x17
        /*007a*/ 	.short	(.L_23 - .L_22)
.L_22:
        /*007c*/ 	.word	0x00000000
        /*0080*/ 	.short	0x0002
        /*0082*/ 	.short	0x000c
        /*0084*/ 	.byte	0x00, 0xf0, 0x11, 0x00


	//----- nvinfo : EIATTR_KPARAM_INFO
	.align		4
.L_23:
        /*0088*/ 	.byte	0x04, 0x17
        /*008a*/ 	.short	(.L_25 - .L_24)
.L_24:
        /*008c*/ 	.word	0x00000000
        /*0090*/ 	.short	0x0001
        /*0092*/ 	.short	0x0008
        /*0094*/ 	.byte	0x00, 0xf0, 0x11, 0x00


	//----- nvinfo : EIATTR_KPARAM_INFO
	.align		4
.L_25:
        /*0098*/ 	.byte	0x04, 0x17
        /*009a*/ 	.short	(.L_27 - .L_26)
.L_26:
        /*009c*/ 	.word	0x00000000
        /*00a0*/ 	.short	0x0000
        /*00a2*/ 	.short	0x0000
        /*00a4*/ 	.byte	0x00, 0xf5, 0x21, 0x00


	//----- nvinfo : EIATTR_SPARSE_MMA_MASK
	.align		4
.L_27:
        /*00a8*/ 	.byte	0x03, 0x50
        /*00aa*/ 	.short	0x0000


	//----- nvinfo : EIATTR_MAXREG_COUNT
	.align		4
        /*00ac*/ 	.byte	0x03, 0x1b
        /*00ae*/ 	.short	0x00ff


	//----- nvinfo : EIATTR_MERCURY_ISA_VERSION
	.align		4
        /*00b0*/ 	.byte	0x03, 0x5f
        /*00b2*/ 	.short	0x0101


	//----- nvinfo : EIATTR_VRC_CTA_INIT_COUNT
	.align		4
        /*00b4*/ 	.byte	0x02, 0x4a
	.zero		1
	.zero		1


	//----- nvinfo : EIATTR_EXIT_INSTR_OFFSETS
	.align		4
        /*00b8*/ 	.byte	0x04, 0x1c
        /*00ba*/ 	.short	(.L_29 - .L_28)


	//   ....[0]....
.L_28:
        /*00bc*/ 	.word	0x000000f0


	//   ....[1]....
        /*00c0*/ 	.word	0x00000af0


	//   ....[2]....
        /*00c4*/ 	.word	0x00000f80


	//   ....[3]....
        /*00c8*/ 	.word	0x00001220


	//   ....[4]....
        /*00cc*/ 	.word	0x00001380


	//----- nvinfo : EIATTR_CBANK_PARAM_SIZE
	.align		4
.L_29:
        /*00d0*/ 	.byte	0x03, 0x19
        /*00d2*/ 	.short	0x0040


	//----- nvinfo : EIATTR_PARAM_CBANK
	.align		4
        /*00d4*/ 	.byte	0x04, 0x0a
        /*00d6*/ 	.short	(.L_31 - .L_30)
	.align		4
.L_30:
        /*00d8*/ 	.word	index@(.nv.constant0.copypadmul)
        /*00dc*/ 	.short	0x0380
        /*00de*/ 	.short	0x0040


	//----- nvinfo : EIATTR_SW_WAR
	.align		4
.L_31:
        /*00e0*/ 	.byte	0x04, 0x36
        /*00e2*/ 	.short	(.L_33 - .L_32)
.L_32:
        /*00e4*/ 	.word	0x00000008
.L_33:


//--------------------- .nv.callgraph             --------------------------
	.section	.nv.callgraph,"",@"SHT_CUDA_CALLGRAPH"
	.align	4
	.sectionentsize	8
	.align		4
        /*0000*/ 	.word	0x00000000
	.align		4
        /*0004*/ 	.word	0xffffffff
	.align		4
        /*0008*/ 	.word	0x00000000
	.align		4
        /*000c*/ 	.word	0xfffffffe
	.align		4
        /*0010*/ 	.word	0x00000000
	.align		4
        /*0014*/ 	.word	0xfffffffd
	.align		4
        /*0018*/ 	.word	0x00000000
	.align		4
        /*001c*/ 	.word	0xfffffffc


//--------------------- .text.copypadmul          --------------------------
	.section	.text.copypadmul,"ax",@progbits
	.align	128
        .global         copypadmul
        .type           copypadmul,@function
        .size           copypadmul,(.L_x_5 - copypadmul)
        .other          copypadmul,@"STO_CUDA_ENTRY STV_DEFAULT"
copypadmul:
.text.copypadmul:
[----:B------:R-:W-:Y:S01]  /*0000*/  LDC R1, c[0x0][0x37c] ;  /* 0x0000df00ff017b82 */ /* 0x000fe20000000800 */
[----:B------:R-:W0:Y:S07]  /*0010*/  S2R R3, SR_TID.X ;  /* 0x0000000000037919 */ /* 0x000e2e0000002100 */
[----:B------:R-:W1:Y:S01]  /*0020*/  S2UR UR5, SR_CTAID.Y ;  /* 0x00000000000579c3 */ /* 0x000e620000002600 */
[----:B------:R-:W1:Y:S01]  /*0030*/  LDCU UR4, c[0x0][0x364] ;  /* 0x00006c80ff0477ac */ /* 0x000e620008000800 */
[----:B------:R-:W2:Y:S01]  /*0040*/  S2R R6, SR_TID.Y ;  /* 0x0000000000067919 */ /* 0x000ea20000002200 */
[----:B------:R-:W3:Y:S05]  /*0050*/  LDCU UR8, c[0x0][0x3a8] ;  /* 0x00007500ff0877ac */ /* 0x000eea0008000800 */
[----:B------:R-:W0:Y:S08]  /*0060*/  S2UR UR6, SR_CTAID.X ;  /* 0x00000000000679c3 */ /* 0x000e300000002500 */
[----:B------:R-:W0:Y:S08]  /*0070*/  LDC R0, c[0x0][0x360] ;  /* 0x0000d800ff007b82 */ /* 0x000e300000000800 */
[----:B------:R-:W4:Y:S01]  /*0080*/  LDC.64 R4, c[0x0][0x3a0] ;  /* 0x0000e800ff047b82 */ /* 0x000f220000000a00 */
[----:B-1----:R-:W-:-:S06]  /*0090*/  UIMAD UR5, UR5, UR4, URZ ;  /* 0x00000004050572a4 */ /* 0x002fcc000f8e02ff */
[----:B--2---:R-:W-:Y:S01]  /*00a0*/  IADD3 R2, PT, PT, R6, UR5, RZ ;  /* 0x0000000506027c10 */ /* 0x004fe2000fffe0ff */
[----:B0-----:R-:W-:-:S05]  /*00b0*/  IMAD R0, R0, UR6, R3 ;  /* 0x0000000600007c24 */ /* 0x001fca000f8e0203 */
[----:B---3--:R-:W-:-:S04]  /*00c0*/  ISETP.GE.AND P0, PT, R0, UR8, PT ;  /* 0x0000000800007c0c */ /* 0x008fc8000bf06270 */
[----:B----4-:R-:W-:-:S04]  /*00d0*/  ISETP.GE.OR P0, PT, R2, R5, P0 ;  /* 0x000000050200720c */ /* 0x010fc80000706670 */
[----:B------:R-:W-:-:S13]  /*00e0*/  ISETP.LT.OR P0, PT, R4, 0x1, P0 ;  /* 0x000000010400780c */ /* 0x000fda0000701670 */
[----:B------:R-:W-:Y:S05]  /*00f0*/  @P0 EXIT ;  /* 0x000000000000094d */ /* 0x000fea0003800000 */
[----:B------:R-:W-:Y:S01]  /*0100*/  ISETP.GE.U32.AND P0, PT, R4, 0x8, PT ;  /* 0x000000080400780c */ /* 0x000fe20003f06070 */
[----:B------:R-:W0:Y:S01]  /*0110*/  LDCU.64 UR6, c[0x0][0x358] ;  /* 0x00006b00ff0677ac */ /* 0x000e220008000a00 */
[----:B------:R-:W-:-:S11]  /*0120*/  UMOV UR4, URZ ;  /* 0x000000ff00047c82 */ /* 0x000fd60008000000 */
[----:B------:R-:W-:Y:S05]  /*0130*/  @!P0 BRA `(.L_x_0) ;  /* 0x0000000800608947 */ /* 0x000fea0003800000 */
[----:B------:R-:W1:Y:S01]  /*0140*/  LDC R3, c[0x0][0x38c] ;  /* 0x0000e300ff037b82 */ /* 0x000e620000000800 */
[----:B------:R-:W2:Y:S01]  /*0150*/  LDCU UR4, c[0x0][0x390] ;  /* 0x00007200ff0477ac */ /* 0x000ea20008000800 */
[C-C-:B------:R-:W-:Y:S01]  /*0160*/  IMAD R9, R5.reuse, 0x3, R2.reuse ;  /* 0x0000000305097824 */ /* 0x140fe200078e0202 */
[CC--:B------:R-:W-:Y:S01]  /*0170*/  LEA R11, R5.reuse, R2.reuse, 0x2 ;  /* 0x00000002050b7211 */ /* 0x0c0fe200078e10ff */
[C-C-:B------:R-:W-:Y:S01]  /*0180*/  IMAD R15, R5.reuse, 0x5, R2.reuse ;  /* 0x00000005050f7824 */ /* 0x140fe200078e0202 */
[----:B------:R-:W-:Y:S01]  /*0190*/  LOP3.LUT R4, R4, 0x7ffffff8, RZ, 0xc0, !PT ;  /* 0x7ffffff804047812 */ /* 0x000fe200078ec0ff */
[C---:B------:R-:W-:Y:S01]  /*01a0*/  IMAD R17, R5.reuse, 0x6, R2 ;  /* 0x0000000605117824 */ /* 0x040fe200078e0202 */
[C---:B------:R-:W-:Y:S01]  /*01b0*/  IADD3 R29, PT, PT, R5.reuse, UR5, R6 ;  /* 0x00000005051d7c10 */ /* 0x040fe2000fffe006 */
[C---:B------:R-:W-:Y:S01]  /*01c0*/  IMAD R19, R5.reuse, 0x7, R2 ;  /* 0x0000000705137824 */ /* 0x040fe200078e0202 */
[----:B------:R-:W-:Y:S01]  /*01d0*/  LEA R7, R5, R2, 0x1 ;  /* 0x0000000205077211 */ /* 0x000fe200078e08ff */
[--C-:B------:R-:W-:Y:S01]  /*01e0*/  IMAD R8, R9, UR8, R0.reuse ;  /* 0x0000000809087c24 */ /* 0x100fe2000f8e0200 */
[----:B------:R-:W-:Y:S01]  /*01f0*/  IADD3 R24, PT, PT, -R4, RZ, RZ ;  /* 0x000000ff04187210 */ /* 0x000fe20007ffe1ff */
[--C-:B------:R-:W-:Y:S01]  /*0200*/  IMAD R9, R11, UR8, R0.reuse ;  /* 0x000000080b097c24 */ /* 0x100fe2000f8e0200 */
[----:B------:R-:W3:Y:S01]  /*0210*/  LDCU UR9, c[0x0][0x3a8] ;  /* 0x00007500ff0977ac */ /* 0x000ee20008000800 */
[----:B------:R-:W-:-:S02]  /*0220*/  IMAD R10, R15, UR8, R0 ;  /* 0x000000080f0a7c24 */ /* 0x000fc4000f8e0200 */
[--C-:B------:R-:W-:Y:S01]  /*0230*/  IMAD R11, R17, UR8, R0.reuse ;  /* 0x00000008110b7c24 */ /* 0x100fe2000f8e0200 */
[----:B------:R-:W4:Y:S01]  /*0240*/  LDCU.64 UR10, c[0x0][0x3b8] ;  /* 0x00007700ff0a77ac */ /* 0x000f220008000a00 */
[--C-:B------:R-:W-:Y:S02]  /*0250*/  IMAD R12, R19, UR8, R0.reuse ;  /* 0x00000008130c7c24 */ /* 0x100fe4000f8e0200 */
[--C-:B------:R-:W-:Y:S02]  /*0260*/  IMAD R13, R2, UR8, R0.reuse ;  /* 0x00000008020d7c24 */ /* 0x100fe4000f8e0200 */
[----:B------:R-:W-:Y:S01]  /*0270*/  IMAD R29, R29, UR8, R0 ;  /* 0x000000081d1d7c24 */ /* 0x000fe2000f8e0200 */
[C---:B-1----:R-:W-:Y:S01]  /*0280*/  IADD3 R15, PT, PT, R3.reuse, UR5, R6 ;  /* 0x00000005030f7c10 */ /* 0x042fe2000fffe006 */
[C-C-:B------:R-:W-:Y:S01]  /*0290*/  IMAD R19, R3.reuse, 0x3, R2.reuse ;  /* 0x0000000303137824 */ /* 0x140fe200078e0202 */
[CC--:B------:R-:W-:Y:S01]  /*02a0*/  LEA R17, R3.reuse, R2.reuse, 0x1 ;  /* 0x0000000203117211 */ /* 0x0c0fe200078e08ff */
[C-C-:B------:R-:W-:Y:S01]  /*02b0*/  IMAD R23, R3.reuse, 0x5, R2.reuse ;  /* 0x0000000503177824 */ /* 0x140fe200078e0202 */
[C---:B------:R-:W-:Y:S01]  /*02c0*/  LEA R21, R3.reuse, R2, 0x2 ;  /* 0x0000000203157211 */ /* 0x040fe200078e10ff */
[----:B------:R-:W-:-:S02]  /*02d0*/  IMAD R25, R3, 0x6, R2 ;  /* 0x0000000603197824 */ /* 0x000fc400078e0202 */
[----:B------:R-:W-:Y:S02]  /*02e0*/  IMAD R27, R3, 0x7, R2 ;  /* 0x00000007031b7824 */ /* 0x000fe400078e0202 */
[--C-:B--2---:R-:W-:Y:S02]  /*02f0*/  IMAD R4, R15, UR4, R0.reuse ;  /* 0x000000040f047c24 */ /* 0x104fe4000f8e0200 */
[--C-:B------:R-:W-:Y:S02]  /*0300*/  IMAD R15, R17, UR4, R0.reuse ;  /* 0x00000004110f7c24 */ /* 0x100fe4000f8e0200 */
[--C-:B------:R-:W-:Y:S02]  /*0310*/  IMAD R7, R7, UR8, R0.reuse ;  /* 0x0000000807077c24 */ /* 0x100fe4000f8e0200 */
[--C-:B------:R-:W-:Y:S02]  /*0320*/  IMAD R14, R2, UR4, R0.reuse ;  /* 0x00000004020e7c24 */ /* 0x100fe4000f8e0200 */
[----:B------:R-:W-:-:S02]  /*0330*/  IMAD R16, R19, UR4, R0 ;  /* 0x0000000413107c24 */ /* 0x000fc4000f8e0200 */
[--C-:B------:R-:W-:Y:S02]  /*0340*/  IMAD R17, R21, UR4, R0.reuse ;  /* 0x0000000415117c24 */ /* 0x100fe4000f8e0200 */
[--C-:B------:R-:W-:Y:S02]  /*0350*/  IMAD R23, R23, UR4, R0.reuse ;  /* 0x0000000417177c24 */ /* 0x100fe4000f8e0200 */
[--C-:B------:R-:W-:Y:S02]  /*0360*/  IMAD R25, R25, UR4, R0.reuse ;  /* 0x0000000419197c24 */ /* 0x100fe4000f8e0200 */
[----:B---34-:R-:W-:-:S07]  /*0370*/  IMAD R27, R27, UR4, R0 ;  /* 0x000000041b1b7c24 */ /* 0x018fce000f8e0200 */
.L_x_1:
[----:B------:R-:W-:Y:S02]  /*0380*/  IADD3 R34, P0, PT, R13, UR10, RZ ;  /* 0x0000000a0d227c10 */ /* 0x000fe4000ff1e0ff */
[----:B------:R-:W-:Y:S02]  /*0390*/  IADD3 R32, P1, PT, R29, UR10, RZ ;  /* 0x0000000a1d207c10 */ /* 0x000fe4000ff3e0ff */
[----:B------:R-:W-:Y:S02]  /*03a0*/  LEA.HI.X.SX32 R35, R13, UR11, 0x1, P0 ;  /* 0x0000000b0d237c11 */ /* 0x000fe400080f0eff */
[----:B------:R-:W-:Y:S02]  /*03b0*/  IADD3 R18, P0, PT, R7, UR10, RZ ;  /* 0x0000000a07127c10 */ /* 0x000fe4000ff1e0ff */
[----:B------:R-:W-:Y:S01]  /*03c0*/  LEA.HI.X.SX32 R33, R29, UR11, 0x1, P1 ;  /* 0x0000000b1d217c11 */ /* 0x000fe200088f0eff */
[----:B0-----:R-:W2:Y:S01]  /*03d0*/  LDG.E.U8.CONSTANT R34, desc[UR6][R34.64] ;  /* 0x0000000622227981 */ /* 0x001ea2000c1e9100 */
[----:B------:R-:W-:-:S02]  /*03e0*/  LEA.HI.X.SX32 R19, R7, UR11, 0x1, P0 ;  /* 0x0000000b07137c11 */ /* 0x000fc400080f0eff */
[----:B------:R-:W-:-:S03]  /*03f0*/  IADD3 R30, P1, PT, R8, UR10, RZ ;  /* 0x0000000a081e7c10 */ /* 0x000fc6000ff3e0ff */
[----:B------:R-:W3:Y:S01]  /*0400*/  LDG.E.U8.CONSTANT R26, desc[UR6][R18.64] ;  /* 0x00000006121a7981 */ /* 0x000ee2000c1e9100 */
[----:B------:R-:W-:-:S03]  /*0410*/  IADD3 R20, P0, PT, R9, UR10, RZ ;  /* 0x0000000a09147c10 */ /* 0x000fc6000ff1e0ff */
[----:B------:R0:W4:Y:S01]  /*0420*/  LDG.E.U8.CONSTANT R35, desc[UR6][R32.64] ;  /* 0x0000000620237981 */ /* 0x000122000c1e9100 */
[----:B------:R-:W-:Y:S02]  /*0430*/  LEA.HI.X.SX32 R21, R9, UR11, 0x1, P0 ;  /* 0x0000000b09157c11 */ /* 0x000fe400080f0eff */
[----:B------:R-:W-:Y:S02]  /*0440*/  IADD3 R36, P0, PT, R10, UR10, RZ ;  /* 0x0000000a0a247c10 */ /* 0x000fe4000ff1e0ff */
[----:B------:R-:W-:Y:S02]  /*0450*/  LEA.HI.X.SX32 R31, R8, UR11, 0x1, P1 ;  /* 0x0000000b081f7c11 */ /* 0x000fe400088f0eff */
[----:B------:R-:W-:Y:S02]  /*0460*/  LEA.HI.X.SX32 R37, R10, UR11, 0x1, P0 ;  /* 0x0000000b0a257c11 */ /* 0x000fe400080f0eff */
[----:B0-----:R-:W-:Y:S02]  /*0470*/  IADD3 R32, P0, PT, R11, UR10, RZ ;  /* 0x0000000a0b207c10 */ /* 0x001fe4000ff1e0ff */
[----:B------:R-:W5:Y:S01]  /*0480*/  LDG.E.U8.CONSTANT R31, desc[UR6][R30.64] ;  /* 0x000000061e1f7981 */ /* 0x000f62000c1e9100 */
[----:B------:R-:W-:-:S03]  /*0490*/  IADD3 R18, P1, PT, R12, UR10, RZ ;  /* 0x0000000a0c127c10 */ /* 0x000fc6000ff3e0ff */
[----:B------:R-:W5:Y:S01]  /*04a0*/  LDG.E.U8.CONSTANT R28, desc[UR6][R36.64] ;  /* 0x00000006241c7981 */ /* 0x000f62000c1e9100 */
[----:B------:R-:W-:Y:S02]  /*04b0*/  LEA.HI.X.SX32 R33, R11, UR11, 0x1, P0 ;  /* 0x0000000b0b217c11 */ /* 0x000fe400080f0eff */
[----:B------:R-:W-:Y:S01]  /*04c0*/  LEA.HI.X.SX32 R19, R12, UR11, 0x1, P1 ;  /* 0x0000000b0c137c11 */ /* 0x000fe200088f0eff */
[----:B------:R0:W5:Y:S04]  /*04d0*/  LDG.E.U8.CONSTANT R30, desc[UR6][R20.64] ;  /* 0x00000006141e7981 */ /* 0x000168000c1e9100 */
[----:B------:R-:W5:Y:S04]  /*04e0*/  LDG.E.U8.CONSTANT R22, desc[UR6][R32.64] ;  /* 0x0000000620167981 */ /* 0x000f68000c1e9100 */
[----:B------:R3:W5:Y:S01]  /*04f0*/  LDG.E.U8.CONSTANT R6, desc[UR6][R18.64] ;  /* 0x0000000612067981 */ /* 0x000762000c1e9100 */
[----:B0-----:R-:W0:Y:S01]  /*0500*/  LDC.64 R20, c[0x0][0x3b0] ;  /* 0x0000ec00ff147b82 */ /* 0x001e220000000a00 */
[----:B---3--:R-:W-:-:S05]  /*0510*/  PRMT R19, R26, 0x8880, RZ ;  /* 0x000088801a137816 */ /* 0x008fca00000000ff */
[----:B0-----:R-:W-:Y:S01]  /*0520*/  IMAD.WIDE R18, R19, 0x4, R20 ;  /* 0x0000000413127825 */ /* 0x001fe200078e0214 */
[----:B--2---:R-:W-:-:S04]  /*0530*/  PRMT R34, R34, 0x8880, RZ ;  /* 0x0000888022227816 */ /* 0x004fc800000000ff */
[----:B------:R0:W2:Y:S01]  /*0540*/  LDG.E.CONSTANT R32, desc[UR6][R18.64] ;  /* 0x0000000612207981 */ /* 0x0000a2000c1e9900 */
[----:B----4-:R-:W-:Y:S01]  /*0550*/  PRMT R37, R35, 0x8880, RZ ;  /* 0x0000888023257816 */ /* 0x010fe200000000ff */
[--C-:B------:R-:W-:Y:S01]  /*0560*/  IMAD.WIDE R34, R34, 0x4, R20.reuse ;  /* 0x0000000422227825 */ /* 0x100fe200078e0214 */
[----:B0-----:R-:W0:Y:S03]  /*0570*/  LDC.64 R18, c[0x0][0x398] ;  /* 0x0000e600ff127b82 */ /* 0x001e260000000a00 */
[----:B------:R-:W-:Y:S01]  /*0580*/  IMAD.WIDE R36, R37, 0x4, R20 ;  /* 0x0000000425247825 */ /* 0x000fe200078e0214 */
[----:B-----5:R-:W-:Y:S01]  /*0590*/  PRMT R31, R31, 0x8880, RZ ;  /* 0x000088801f1f7816 */ /* 0x020fe200000000ff */
[----:B------:R1:W3:Y:S01]  /*05a0*/  LDG.E.CONSTANT R26, desc[UR6][R34.64] ;  /* 0x00000006221a7981 */ /* 0x0002e2000c1e9900 */
[----:B------:R-:W-:-:S03]  /*05b0*/  PRMT R28, R28, 0x8880, RZ ;  /* 0x000088801c1c7816 */ /* 0x000fc600000000ff */
[----:B------:R4:W5:Y:S01]  /*05c0*/  LDG.E.CONSTANT R33, desc[UR6][R36.64] ;  /* 0x0000000624217981 */ /* 0x000962000c1e9900 */
[----:B------:R-:W-:Y:S02]  /*05d0*/  PRMT R22, R22, 0x8880, RZ ;  /* 0x0000888016167816 */ /* 0x000fe400000000ff */
[----:B-1----:R-:W-:Y:S01]  /*05e0*/  PRMT R35, R30, 0x8880, RZ ;  /* 0x000088801e237816 */ /* 0x002fe200000000ff */
[----:B------:R-:W-:Y:S01]  /*05f0*/  IMAD.WIDE R30, R31, 0x4, R20 ;  /* 0x000000041f1e7825 */ /* 0x000fe200078e0214 */
[----:B----4-:R-:W-:-:S03]  /*0600*/  MOV R37, R28 ;  /* 0x0000001c00257202 */ /* 0x010fc60000000f00 */
[--C-:B------:R-:W-:Y:S02]  /*0610*/  IMAD.WIDE R34, R35, 0x4, R20.reuse ;  /* 0x0000000423227825 */ /* 0x100fe400078e0214 */
[----:B------:R1:W4:Y:S02]  /*0620*/  LDG.E.CONSTANT R30, desc[UR6][R30.64] ;  /* 0x000000061e1e7981 */ /* 0x000324000c1e9900 */
[----:B------:R-:W-:Y:S02]  /*0630*/  IMAD.WIDE R36, R37, 0x4, R20 ;  /* 0x0000000425247825 */ /* 0x000fe400078e0214 */
[----:B------:R1:W4:Y:S02]  /*0640*/  LDG.E.CONSTANT R28, desc[UR6][R34.64] ;  /* 0x00000006221c7981 */ /* 0x000324000c1e9900 */
[----:B-1----:R-:W-:Y:S02]  /*0650*/  PRMT R31, R6, 0x8880, RZ ;  /* 0x00008880061f7816 */ /* 0x002fe400000000ff */
[----:B------:R-:W-:-:S02]  /*0660*/  MOV R6, R22 ;  /* 0x0000001600067202 */ /* 0x000fc40000000f00 */
[----:B------:R0:W4:Y:S03]  /*0670*/  LDG.E.CONSTANT R22, desc[UR6][R36.64] ;  /* 0x0000000624167981 */ /* 0x000126000c1e9900 */
[----:B------:R-:W-:-:S04]  /*0680*/  IMAD.WIDE R34, R6, 0x4, R20 ;  /* 0x0000000406227825 */ /* 0x000fc800078e0214 */
[----:B0-----:R-:W-:Y:S02]  /*0690*/  IMAD.WIDE R36, R13, 0x4, R18 ;  /* 0x000000040d247825 */ /* 0x001fe400078e0212 */
[----:B------:R-:W4:Y:S02]  /*06a0*/  LDG.E.CONSTANT R34, desc[UR6][R34.64] ;  /* 0x0000000622227981 */ /* 0x000f24000c1e9900 */
[----:B------:R-:W-:Y:S02]  /*06b0*/  IMAD.WIDE R20, R31, 0x4, R20 ;  /* 0x000000041f147825 */ /* 0x000fe400078e0214 */
[----:B------:R0:W3:Y:S04]  /*06c0*/  LDG.E.CONSTANT R31, desc[UR6][R36.64] ;  /* 0x00000006241f7981 */ /* 0x0000e8000c1e9900 */
[----:B------:R1:W4:Y:S01]  /*06d0*/  LDG.E.CONSTANT R6, desc[UR6][R20.64] ;  /* 0x0000000614067981 */ /* 0x000322000c1e9900 */
[----:B0-----:R-:W-:-:S04]  /*06e0*/  IMAD.WIDE R36, R7, 0x4, R18 ;  /* 0x0000000407247825 */ /* 0x001fc800078e0212 */
[--C-:B-1----:R-:W-:Y:S02]  /*06f0*/  IMAD.WIDE R20, R29, 0x4, R18.reuse ;  /* 0x000000041d147825 */ /* 0x102fe400078e0212 */
[----:B------:R-:W2:Y:S02]  /*0700*/  LDG.E.CONSTANT R37, desc[UR6][R36.64] ;  /* 0x0000000624257981 */ /* 0x000ea4000c1e9900 */
[----:B---3--:R-:W-:Y:S02]  /*0710*/  FMUL R26, R26, R31 ;  /* 0x0000001f1a1a7220 */ /* 0x008fe40000400000 */
[----:B------:R0:W5:Y:S02]  /*0720*/  LDG.E.CONSTANT R31, desc[UR6][R20.64] ;  /* 0x00000006141f7981 */ /* 0x000164000c1e9900 */
[----:B0-----:R-:W-:-:S04]  /*0730*/  IMAD.WIDE R20, R8, 0x4, R18 ;  /* 0x0000000408147825 */ /* 0x001fc800078e0212 */
[----:B--2---:R-:W-:Y:S01]  /*0740*/  FMUL R32, R32, R37 ;  /* 0x0000002520207220 */ /* 0x004fe20000400000 */
[----:B------:R-:W-:-:S05]  /*0750*/  IMAD.WIDE R36, R9, 0x4, R18 ;  /* 0x0000000409247825 */ /* 0x000fca00078e0212 */
[----:B------:R-:W4:Y:S01]  /*0760*/  LDG.E.CONSTANT R35, desc[UR6][R36.64] ;  /* 0x0000000624237981 */ /* 0x000f22000c1e9900 */
[----:B-----5:R-:W-:-:S03]  /*0770*/  FMUL R33, R33, R31 ;  /* 0x0000001f21217220 */ /* 0x020fc60000400000 */
[----:B------:R0:W2:Y:S02]  /*0780*/  LDG.E.CONSTANT R31, desc[UR6][R20.64] ;  /* 0x00000006141f7981 */ /* 0x0000a4000c1e9900 */
[----:B0-----:R-:W-:-:S04]  /*0790*/  IMAD.WIDE R20, R10, 0x4, R18 ;  /* 0x000000040a147825 */ /* 0x001fc800078e0212 */
[----:B----4-:R-:W-:Y:S01]  /*07a0*/  FMUL R28, R28, R35 ;  /* 0x000000231c1c7220 */ /* 0x010fe20000400000 */
[----:B------:R-:W-:-:S06]  /*07b0*/  IMAD.WIDE R36, R12, 0x4, R18 ;  /* 0x000000040c247825 */ /* 0x000fcc00078e0212 */
[----:B------:R-:W3:Y:S01]  /*07c0*/  LDG.E.CONSTANT R37, desc[UR6][R36.64] ;  /* 0x0000000624257981 */ /* 0x000ee2000c1e9900 */
[----:B--2---:R-:W-:-:S03]  /*07d0*/  FMUL R30, R30, R31 ;  /* 0x0000001f1e1e7220 */ /* 0x004fc60000400000 */
[----:B------:R0:W2:Y:S02]  /*07e0*/  LDG.E.CONSTANT R31, desc[UR6][R20.64] ;  /* 0x00000006141f7981 */ /* 0x0000a4000c1e9900 */
[----:B0-----:R-:W-:Y:S02]  /*07f0*/  IMAD.WIDE R20, R11, 0x4, R18 ;  /* 0x000000040b147825 */ /* 0x001fe400078e0212 */
[----:B------:R-:W0:Y:S03]  /*0800*/  LDC.64 R18, c[0x0][0x380] ;  /* 0x0000e000ff127b82 */ /* 0x000e260000000a00 */
[----:B------:R0:W4:Y:S01]  /*0810*/  LDG.E.CONSTANT R35, desc[UR6][R20.64] ;  /* 0x0000000614237981 */ /* 0x000122000c1e9900 */
[----:B------:R-:W-:-:S04]  /*0820*/  IADD3 R24, PT, PT, R24, 0x8, RZ ;  /* 0x0000000818187810 */ /* 0x000fc80007ffe0ff */
[----:B------:R-:W-:Y:S01]  /*0830*/  ISETP.NE.AND P0, PT, R24, RZ, PT ;  /* 0x000000ff1800720c */ /* 0x000fe20003f05270 */
[----:B0-----:R-:W-:-:S04]  /*0840*/  IMAD.WIDE R20, R15, 0x4, R18 ;  /* 0x000000040f147825 */ /* 0x001fc800078e0212 */
[----:B---3--:R-:W-:Y:S01]  /*0850*/  FMUL R37, R6, R37 ;  /* 0x0000002506257220 */ /* 0x008fe20000400000 */
[----:B------:R-:W-:-:S05]  /*0860*/  IMAD R6, R3, UR4, RZ ;  /* 0x0000000403067c24 */ /* 0x000fca000f8e02ff */
[----:B------:R-:W-:Y:S01]  /*0870*/  LEA R15, R6, R15, 0x3 ;  /* 0x0000000f060f7211 */ /* 0x000fe200078e18ff */
[----:B--2---:R-:W-:Y:S01]  /*0880*/  FMUL R22, R22, R31 ;  /* 0x0000001f16167220 */ /* 0x004fe20000400000 */
[----:B----4-:R-:W-:Y:S01]  /*0890*/  FMUL R31, R34, R35 ;  /* 0x00000023221f7220 */ /* 0x010fe20000400000 */
[----:B------:R-:W-:-:S05]  /*08a0*/  IMAD.WIDE R34, R14, 0x4, R18 ;  /* 0x000000040e227825 */ /* 0x000fca00078e0212 */
[----:B------:R0:W-:Y:S02]  /*08b0*/  STG.E desc[UR6][R34.64], R26 ;  /* 0x0000001a22007986 */ /* 0x0001e4000c101906 */
[----:B0-----:R-:W-:-:S05]  /*08c0*/  IMAD.WIDE R34, R4, 0x4, R18 ;  /* 0x0000000404227825 */ /* 0x001fca00078e0212 */
[----:B------:R-:W-:Y:S04]  /*08d0*/  STG.E desc[UR6][R34.64], R33 ;  /* 0x0000002122007986 */ /* 0x000fe8000c101906 */
[----:B------:R0:W-:Y:S01]  /*08e0*/  STG.E desc[UR6][R20.64], R32 ;  /* 0x0000002014007986 */ /* 0x0001e2000c101906 */
[----:B------:R-:W-:Y:S02]  /*08f0*/  IMAD R26, R5, UR9, RZ ;  /* 0x00000009051a7c24 */ /* 0x000fe4000f8e02ff */
[----:B0-----:R-:W-:-:S04]  /*0900*/  IMAD.WIDE R32, R16, 0x4, R18 ;  /* 0x0000000410207825 */ /* 0x001fc800078e0212 */
[--C-:B------:R-:W-:Y:S01]  /*0910*/  IMAD.WIDE R20, R17, 0x4, R18.reuse ;  /* 0x0000000411147825 */ /* 0x100fe200078e0212 */
[----:B------:R-:W-:Y:S03]  /*0920*/  STG.E desc[UR6][R32.64], R30 ;  /* 0x0000001e20007986 */ /* 0x000fe6000c101906 */
[--C-:B------:R-:W-:Y:S01]  /*0930*/  IMAD.WIDE R34, R23, 0x4, R18.reuse ;  /* 0x0000000417227825 */ /* 0x100fe200078e0212 */
[----:B------:R0:W-:Y:S04]  /*0940*/  STG.E desc[UR6][R20.64], R28 ;  /* 0x0000001c14007986 */ /* 0x0001e8000c101906 */
[----:B------:R1:W-:Y:S01]  /*0950*/  STG.E desc[UR6][R34.64], R22 ;  /* 0x0000001622007986 */ /* 0x0003e2000c101906 */
[----:B0-----:R-:W-:-:S04]  /*0960*/  IMAD.WIDE R20, R25, 0x4, R18 ;  /* 0x0000000419147825 */ /* 0x001fc800078e0212 */
[----:B------:R-:W-:Y:S01]  /*0970*/  IMAD.WIDE R18, R27, 0x4, R18 ;  /* 0x000000041b127825 */ /* 0x000fe200078e0212 */
[----:B------:R1:W-:Y:S01]  /*0980*/  STG.E desc[UR6][R20.64], R31 ;  /* 0x0000001f14007986 */ /* 0x0003e2000c101906 */
[----:B------:R-:W-:-:S03]  /*0990*/  LEA R29, R26, R29, 0x3 ;  /* 0x0000001d1a1d7211 */ /* 0x000fc600078e18ff */
[----:B------:R1:W-:Y:S01]  /*09a0*/  STG.E desc[UR6][R18.64], R37 ;  /* 0x0000002512007986 */ /* 0x0003e2000c101906 */
[C---:B------:R-:W-:Y:S02]  /*09b0*/  LEA R7, R26.reuse, R7, 0x3 ;  /* 0x000000071a077211 */ /* 0x040fe400078e18ff */
[C---:B------:R-:W-:Y:S02]  /*09c0*/  LEA R8, R26.reuse, R8, 0x3 ;  /* 0x000000081a087211 */ /* 0x040fe400078e18ff */
[C---:B------:R-:W-:Y:S02]  /*09d0*/  LEA R9, R26.reuse, R9, 0x3 ;  /* 0x000000091a097211 */ /* 0x040fe400078e18ff */
[C---:B------:R-:W-:Y:S02]  /*09e0*/  LEA R10, R26.reuse, R10, 0x3 ;  /* 0x0000000a1a0a7211 */ /* 0x040fe400078e18ff */
[C---:B------:R-:W-:Y:S02]  /*09f0*/  LEA R11, R26.reuse, R11, 0x3 ;  /* 0x0000000b1a0b7211 */ /* 0x040fe400078e18ff */
[----:B------:R-:W-:-:S02]  /*0a00*/  LEA R12, R26, R12, 0x3 ;  /* 0x0000000c1a0c7211 */ /* 0x000fc400078e18ff */
[----:B------:R-:W-:Y:S02]  /*0a10*/  LEA R13, R26, R13, 0x3 ;  /* 0x0000000d1a0d7211 */ /* 0x000fe400078e18ff */
[C---:B------:R-:W-:Y:S02]  /*0a20*/  LEA R4, R6.reuse, R4, 0x3 ;  /* 0x0000000406047211 */ /* 0x040fe400078e18ff */
[C---:B------:R-:W-:Y:S02]  /*0a30*/  LEA R16, R6.reuse, R16, 0x3 ;  /* 0x0000001006107211 */ /* 0x040fe400078e18ff */
[C---:B------:R-:W-:Y:S02]  /*0a40*/  LEA R17, R6.reuse, R17, 0x3 ;  /* 0x0000001106117211 */ /* 0x040fe400078e18ff */
[C---:B------:R-:W-:Y:S02]  /*0a50*/  LEA R23, R6.reuse, R23, 0x3 ;  /* 0x0000001706177211 */ /* 0x040fe400078e18ff */
[----:B------:R-:W-:-:S02]  /*0a60*/  LEA R25, R6, R25, 0x3 ;  /* 0x0000001906197211 */ /* 0x000fc400078e18ff */
[C---:B------:R-:W-:Y:S02]  /*0a70*/  LEA R27, R6.reuse, R27, 0x3 ;  /* 0x0000001b061b7211 */ /* 0x040fe400078e18ff */
[----:B------:R-:W-:Y:S01]  /*0a80*/  LEA R14, R6, R14, 0x3 ;  /* 0x0000000e060e7211 */ /* 0x000fe200078e18ff */
[----:B-1----:R-:W-:Y:S06]  /*0a90*/  @P0 BRA `(.L_x_1) ;  /* 0xfffffff800380947 */ /* 0x002fec000383ffff */
[----:B------:R-:W0:Y:S02]  /*0aa0*/  LDCU UR4, c[0x0][0x3a0] ;  /* 0x00007400ff0477ac */ /* 0x000e240008000800 */
[----:B0-----:R-:W-:-:S12]  /*0ab0*/  ULOP3.LUT UR4, UR4, 0x7ffffff8, URZ, 0xc0, !UPT ;  /* 0x7ffffff804047892 */ /* 0x001fd8000f8ec0ff */
.L_x_0:
[----:B------:R-:W1:Y:S02]  /*0ac0*/  LDC R3, c[0x0][0x3a0] ;  /* 0x0000e800ff037b82 */ /* 0x000e640000000800 */
[----:B-1----:R-:W-:-:S04]  /*0ad0*/  LOP3.LUT R4, R3, 0x7, RZ, 0xc0, !PT ;  /* 0x0000000703047812 */ /* 0x002fc800078ec0ff */
[----:B------:R-:W-:-:S13]  /*0ae0*/  ISETP.NE.AND P0, PT, R4, RZ, PT ;  /* 0x000000ff0400720c */ /* 0x000fda0003f05270 */
[----:B0-----:R-:W-:Y:S05]  /*0af0*/  @!P0 EXIT ;  /* 0x000000000000894d */ /* 0x001fea0003800000 */
[----:B------:R-:W-:Y:S01]  /*0b00*/  ISETP.GE.U32.AND P1, PT, R4, 0x4, PT ;  /* 0x000000040400780c */ /* 0x000fe20003f26070 */
[----:B------:R-:W0:Y:S01]  /*0b10*/  LDCU UR10, c[0x0][0x3a8] ;  /* 0x00007500ff0a77ac */ /* 0x000e220008000800 */
[----:B------:R-:W-:-:S04]  /*0b20*/  LOP3.LUT R24, R3, 0x3, RZ, 0xc0, !PT ;  /* 0x0000000303187812 */ /* 0x000fc800078ec0ff */
[----:B------:R-:W-:-:S07]  /*0b30*/  ISETP.NE.AND P0, PT, R24, RZ, PT ;  /* 0x000000ff1800720c */ /* 0x000fce0003f05270 */
[----:B------:R-:W-:Y:S06]  /*0b40*/  @!P1 BRA `(.L_x_2) ;  /* 0x00000004000c9947 */ /* 0x000fec0003800000 */
[----:B------:R-:W1:Y:S01]  /*0b50*/  LDCU.64 UR8, c[0x0][0x3b8] ;  /* 0x00007700ff0877ac */ /* 0x000e620008000a00 */
[----:B------:R-:W-:Y:S01]  /*0b60*/  IMAD R4, R5, UR4, R2 ;  /* 0x0000000405047c24 */ /* 0x000fe2000f8e0202 */
[----:B------:R-:W2:Y:S01]  /*0b70*/  LDC.64 R6, c[0x0][0x3b0] ;  /* 0x0000ec00ff067b82 */ /* 0x000ea20000000a00 */
[----:B------:R-:W3:Y:S02]  /*0b80*/  LDCU UR5, c[0x0][0x390] ;  /* 0x00007200ff0577ac */ /* 0x000ee40008000800 */
[C---:B0-----:R-:W-:Y:S01]  /*0b90*/  IMAD R19, R4.reuse, UR10, R0 ;  /* 0x0000000a04137c24 */ /* 0x041fe2000f8e0200 */
[----:B------:R-:W-:-:S04]  /*0ba0*/  IADD3 R4, PT, PT, R4, R5, RZ ;  /* 0x0000000504047210 */ /* 0x000fc80007ffe0ff */
[C---:B------:R-:W-:Y:S01]  /*0bb0*/  IADD3 R13, PT, PT, R4.reuse, R5, RZ ;  /* 0x00000005040d7210 */ /* 0x040fe20007ffe0ff */
[----:B------:R-:W-:-:S03]  /*0bc0*/  IMAD R25, R4, UR10, R0 ;  /* 0x0000000a04197c24 */ /* 0x000fc6000f8e0200 */
[----:B------:R-:W-:Y:S02]  /*0bd0*/  IADD3 R11, PT, PT, R13, R5, RZ ;  /* 0x000000050d0b7210 */ /* 0x000fe40007ffe0ff */
[----:B-1----:R-:W-:Y:S01]  /*0be0*/  IADD3 R8, P1, PT, R19, UR8, RZ ;  /* 0x0000000813087c10 */ /* 0x002fe2000ff3e0ff */
[--C-:B------:R-:W-:Y:S02]  /*0bf0*/  IMAD R13, R13, UR10, R0.reuse ;  /* 0x0000000a0d0d7c24 */ /* 0x100fe4000f8e0200 */
[----:B------:R-:W-:Y:S01]  /*0c00*/  IMAD R11, R11, UR10, R0 ;  /* 0x0000000a0b0b7c24 */ /* 0x000fe2000f8e0200 */
[----:B------:R-:W-:Y:S02]  /*0c10*/  LEA.HI.X.SX32 R9, R19, UR9, 0x1, P1 ;  /* 0x0000000913097c11 */ /* 0x000fe400088f0eff */
[----:B------:R-:W-:Y:S02]  /*0c20*/  IADD3 R14, P1, PT, R25, UR8, RZ ;  /* 0x00000008190e7c10 */ /* 0x000fe4000ff3e0ff */
[----:B------:R-:W-:Y:S01]  /*0c30*/  IADD3 R22, P2, PT, R11, UR8, RZ ;  /* 0x000000080b167c10 */ /* 0x000fe2000ff5e0ff */
[----:B------:R0:W4:Y:S01]  /*0c40*/  LDG.E.U8.CONSTANT R4, desc[UR6][R8.64] ;  /* 0x0000000608047981 */ /* 0x000122000c1e9100 */
[----:B------:R-:W-:-:S02]  /*0c50*/  LEA.HI.X.SX32 R15, R25, UR9, 0x1, P1 ;  /* 0x00000009190f7c11 */ /* 0x000fc400088f0eff */
[----:B------:R-:W-:Y:S02]  /*0c60*/  IADD3 R16, P1, PT, R13, UR8, RZ ;  /* 0x000000080d107c10 */ /* 0x000fe4000ff3e0ff */
[----:B------:R-:W-:Y:S01]  /*0c70*/  LEA.HI.X.SX32 R23, R11, UR9, 0x1, P2 ;  /* 0x000000090b177c11 */ /* 0x000fe200090f0eff */
[----:B------:R-:W5:Y:S01]  /*0c80*/  LDG.E.U8.CONSTANT R14, desc[UR6][R14.64] ;  /* 0x000000060e0e7981 */ /* 0x000f62000c1e9100 */
[----:B------:R-:W-:-:S03]  /*0c90*/  LEA.HI.X.SX32 R17, R13, UR9, 0x1, P1 ;  /* 0x000000090d117c11 */ /* 0x000fc600088f0eff */
[----:B------:R-:W3:Y:S01]  /*0ca0*/  LDG.E.U8.CONSTANT R22, desc[UR6][R22.64] ;  /* 0x0000000616167981 */ /* 0x000ee2000c1e9100 */
[----:B0-----:R-:W0:Y:S03]  /*0cb0*/  LDC.64 R8, c[0x0][0x398] ;  /* 0x0000e600ff087b82 */ /* 0x001e260000000a00 */
[----:B------:R-:W2:Y:S01]  /*0cc0*/  LDG.E.U8.CONSTANT R10, desc[UR6][R16.64] ;  /* 0x00000006100a7981 */ /* 0x000ea2000c1e9100 */
[----:B----4-:R-:W-:Y:S02]  /*0cd0*/  PRMT R21, R4, 0x8880, RZ ;  /* 0x0000888004157816 */ /* 0x010fe400000000ff */
[----:B-----5:R-:W-:Y:S01]  /*0ce0*/  PRMT R27, R14, 0x8880, RZ ;  /* 0x000088800e1b7816 */ /* 0x020fe200000000ff */
[----:B0-----:R-:W-:Y:S01]  /*0cf0*/  IMAD.WIDE R14, R19, 0x4, R8 ;  /* 0x00000004130e7825 */ /* 0x001fe200078e0208 */
[----:B---3--:R-:W-:-:S03]  /*0d00*/  PRMT R29, R22, 0x8880, RZ ;  /* 0x00008880161d7816 */ /* 0x008fc600000000ff */
[----:B--2---:R-:W-:Y:S02]  /*0d10*/  IMAD.WIDE R20, R21, 0x4, R6 ;  /* 0x0000000415147825 */ /* 0x004fe400078e0206 */
[----:B------:R0:W2:Y:S02]  /*0d20*/  LDG.E.CONSTANT R15, desc[UR6][R14.64] ;  /* 0x000000060e0f7981 */ /* 0x0000a4000c1e9900 */
[----:B------:R-:W-:Y:S01]  /*0d30*/  IMAD.WIDE R18, R25, 0x4, R8 ;  /* 0x0000000419127825 */ /* 0x000fe200078e0208 */
[----:B------:R-:W-:Y:S01]  /*0d40*/  PRMT R25, R10, 0x8880, RZ ;  /* 0x000088800a197816 */ /* 0x000fe200000000ff */
[----:B------:R1:W2:Y:S02]  /*0d50*/  LDG.E.CONSTANT R4, desc[UR6][R20.64] ;  /* 0x0000000614047981 */ /* 0x0002a4000c1e9900 */
[----:B------:R-:W-:Y:S02]  /*0d60*/  IMAD.WIDE R16, R27, 0x4, R6 ;  /* 0x000000041b107825 */ /* 0x000fe400078e0206 */
[----:B------:R-:W3:Y:S02]  /*0d70*/  LDG.E.CONSTANT R10, desc[UR6][R18.64] ;  /* 0x00000006120a7981 */ /* 0x000ee4000c1e9900 */
[--C-:B------:R-:W-:Y:S01]  /*0d80*/  IMAD.WIDE R22, R13, 0x4, R8.reuse ;  /* 0x000000040d167825 */ /* 0x100fe200078e0208 */
[----:B0-----:R-:W0:Y:S01]  /*0d90*/  LDC R14, c[0x0][0x38c] ;  /* 0x0000e300ff0e7b82 */ /* 0x001e220000000800 */
[----:B------:R-:W3:Y:S02]  /*0da0*/  LDG.E.CONSTANT R17, desc[UR6][R16.64] ;  /* 0x0000000610117981 */ /* 0x000ee4000c1e9900 */
[----:B------:R-:W-:-:S02]  /*0db0*/  IMAD.WIDE R26, R11, 0x4, R8 ;  /* 0x000000040b1a7825 */ /* 0x000fc400078e0208 */
[----:B------:R-:W4:Y:S02]  /*0dc0*/  LDG.E.CONSTANT R12, desc[UR6][R22.64] ;  /* 0x00000006160c7981 */ /* 0x000f24000c1e9900 */
[--C-:B------:R-:W-:Y:S02]  /*0dd0*/  IMAD.WIDE R8, R25, 0x4, R6.reuse ;  /* 0x0000000419087825 */ /* 0x100fe400078e0206 */
[----:B------:R-:W5:Y:S02]  /*0de0*/  LDG.E.CONSTANT R13, desc[UR6][R26.64] ;  /* 0x000000061a0d7981 */ /* 0x000f64000c1e9900 */
[----:B-1----:R-:W-:Y:S02]  /*0df0*/  IMAD.WIDE R20, R29, 0x4, R6 ;  /* 0x000000041d147825 */ /* 0x002fe400078e0206 */
[----:B------:R1:W4:Y:S01]  /*0e00*/  LDG.E.CONSTANT R29, desc[UR6][R8.64] ;  /* 0x00000006081d7981 */ /* 0x000322000c1e9900 */
[----:B------:R-:W1:Y:S03]  /*0e10*/  LDC.64 R6, c[0x0][0x380] ;  /* 0x0000e000ff067b82 */ /* 0x000e660000000a00 */
[----:B------:R-:W5:Y:S01]  /*0e20*/  LDG.E.CONSTANT R20, desc[UR6][R20.64] ;  /* 0x0000000614147981 */ /* 0x000f62000c1e9900 */
[----:B0-----:R-:W-:-:S05]  /*0e30*/  IMAD R11, R14, UR4, R2 ;  /* 0x000000040e0b7c24 */ /* 0x001fca000f8e0202 */
[----:B------:R-:W-:-:S04]  /*0e40*/  IADD3 R25, PT, PT, R11, R14, RZ ;  /* 0x0000000e0b197210 */ /* 0x000fc80007ffe0ff */
[----:B------:R-:W-:Y:S01]  /*0e50*/  IADD3 R31, PT, PT, R25, R14, RZ ;  /* 0x0000000e191f7210 */ /* 0x000fe20007ffe0ff */
[----:B-1----:R-:W-:-:S03]  /*0e60*/  IMAD R9, R11, UR5, R0 ;  /* 0x000000050b097c24 */ /* 0x002fc6000f8e0200 */
[----:B------:R-:W-:Y:S01]  /*0e70*/  IADD3 R23, PT, PT, R31, R14, RZ ;  /* 0x0000000e1f177210 */ /* 0x000fe20007ffe0ff */
[----:B------:R-:W-:Y:S02]  /*0e80*/  IMAD R11, R25, UR5, R0 ;  /* 0x00000005190b7c24 */ /* 0x000fe4000f8e0200 */
[----:B------:R-:W-:-:S04]  /*0e90*/  IMAD.WIDE R8, R9, 0x4, R6 ;  /* 0x0000000409087825 */ /* 0x000fc800078e0206 */
[--C-:B------:R-:W-:Y:S01]  /*0ea0*/  IMAD R23, R23, UR5, R0.reuse ;  /* 0x0000000517177c24 */ /* 0x100fe2000f8e0200 */
[----:B------:R-:W-:Y:S01]  /*0eb0*/  UIADD3 UR4, UPT, UPT, UR4, 0x4, URZ ;  /* 0x0000000404047890 */ /* 0x000fe2000fffe0ff */
[----:B--2---:R-:W-:Y:S01]  /*0ec0*/  FMUL R19, R4, R15 ;  /* 0x0000000f04137220 */ /* 0x004fe20000400000 */
[----:B------:R-:W-:-:S04]  /*0ed0*/  IMAD R15, R31, UR5, R0 ;  /* 0x000000051f0f7c24 */ /* 0x000fc8000f8e0200 */
[----:B------:R-:W-:-:S04]  /*0ee0*/  IMAD.WIDE R14, R15, 0x4, R6 ;  /* 0x000000040f0e7825 */ /* 0x000fc800078e0206 */
[----:B---3--:R-:W-:Y:S01]  /*0ef0*/  FMUL R17, R17, R10 ;  /* 0x0000000a11117220 */ /* 0x008fe20000400000 */
[--C-:B------:R-:W-:Y:S01]  /*0f00*/  IMAD.WIDE R10, R11, 0x4, R6.reuse ;  /* 0x000000040b0a7825 */ /* 0x100fe200078e0206 */
[----:B------:R1:W-:Y:S03]  /*0f10*/  STG.E desc[UR6][R8.64], R19 ;  /* 0x0000001308007986 */ /* 0x0003e6000c101906 */
[----:B------:R-:W-:Y:S01]  /*0f20*/  IMAD.WIDE R6, R23, 0x4, R6 ;  /* 0x0000000417067825 */ /* 0x000fe200078e0206 */
[----:B------:R1:W-:Y:S03]  /*0f30*/  STG.E desc[UR6][R10.64], R17 ;  /* 0x000000110a007986 */ /* 0x0003e6000c101906 */
[----:B----4-:R-:W-:Y:S01]  /*0f40*/  FMUL R29, R29, R12 ;  /* 0x0000000c1d1d7220 */ /* 0x010fe20000400000 */
[----:B-----5:R-:W-:-:S04]  /*0f50*/  FMUL R13, R20, R13 ;  /* 0x0000000d140d7220 */ /* 0x020fc80000400000 */
[----:B------:R1:W-:Y:S04]  /*0f60*/  STG.E desc[UR6][R14.64], R29 ;  /* 0x0000001d0e007986 */ /* 0x0003e8000c101906 */
[----:B------:R1:W-:Y:S02]  /*0f70*/  STG.E desc[UR6][R6.64], R13 ;  /* 0x0000000d06007986 */ /* 0x0003e4000c101906 */
.L_x_2:
[----:B0-----:R-:W-:Y:S05]  /*0f80*/  @!P0 EXIT ;  /* 0x000000000000894d */ /* 0x001fea0003800000 */
[----:B------:R-:W-:Y:S02]  /*0f90*/  ISETP.NE.AND P1, PT, R24, 0x1, PT ;  /* 0x000000011800780c */ /* 0x000fe40003f25270 */
[----:B------:R-:W-:-:S04]  /*0fa0*/  LOP3.LUT R3, R3, 0x1, RZ, 0xc0, !PT ;  /* 0x0000000103037812 */ /* 0x000fc800078ec0ff */
[----:B------:R-:W-:-:S07]  /*0fb0*/  ISETP.NE.U32.AND P0, PT, R3, 0x1, PT ;  /* 0x000000010300780c */ /* 0x000fce0003f05070 */
[----:B------:R-:W-:Y:S06]  /*0fc0*/  @!P1 BRA `(.L_x_3) ;  /* 0x0000000000949947 */ /* 0x000fec0003800000 */
[----:B------:R-:W0:Y:S01]  /*0fd0*/  LDCU.64 UR8, c[0x0][0x3b8] ;  /* 0x00007700ff0877ac */ /* 0x000e220008000a00 */
[----:B------:R-:W-:Y:S01]  /*0fe0*/  IMAD R3, R5, UR4, R2 ;  /* 0x0000000405037c24 */ /* 0x000fe2000f8e0202 */
[----:B-1----:R-:W1:Y:S01]  /*0ff0*/  LDC.64 R8, c[0x0][0x3b0] ;  /* 0x0000ec00ff087b82 */ /* 0x002e620000000a00 */
[----:B------:R-:W2:Y:S03]  /*1000*/  LDCU UR5, c[0x0][0x390] ;  /* 0x00007200ff0577ac */ /* 0x000ea60008000800 */
[C---:B------:R-:W-:Y:S01]  /*1010*/  IADD3 R7, PT, PT, R3.reuse, R5, RZ ;  /* 0x0000000503077210 */ /* 0x040fe20007ffe0ff */
[----:B------:R-:W-:-:S03]  /*1020*/  IMAD R3, R3, UR10, R0 ;  /* 0x0000000a03037c24 */ /* 0x000fc6000f8e0200 */
[----:B------:R-:W3:Y:S01]  /*1030*/  LDC.64 R12, c[0x0][0x398] ;  /* 0x0000e600ff0c7b82 */ /* 0x000ee20000000a00 */
[----:B------:R-:W-:Y:S01]  /*1040*/  IMAD R19, R7, UR10, R0 ;  /* 0x0000000a07137c24 */ /* 0x000fe2000f8e0200 */
[----:B0-----:R-:W-:-:S04]  /*1050*/  IADD3 R6, P1, PT, R3, UR8, RZ ;  /* 0x0000000803067c10 */ /* 0x001fc8000ff3e0ff */
[----:B------:R-:W-:Y:S02]  /*1060*/  IADD3 R14, P2, PT, R19, UR8, RZ ;  /* 0x00000008130e7c10 */ /* 0x000fe4000ff5e0ff */
[----:B------:R-:W-:Y:S02]  /*1070*/  LEA.HI.X.SX32 R7, R3, UR9, 0x1, P1 ;  /* 0x0000000903077c11 */ /* 0x000fe400088f0eff */
[----:B------:R-:W-:-:S03]  /*1080*/  LEA.HI.X.SX32 R15, R19, UR9, 0x1, P2 ;  /* 0x00000009130f7c11 */ /* 0x000fc600090f0eff */
[----:B------:R-:W4:Y:S04]  /*1090*/  LDG.E.U8.CONSTANT R6, desc[UR6][R6.64] ;  /* 0x0000000606067981 */ /* 0x000f28000c1e9100 */
[----:B------:R-:W5:Y:S01]  /*10a0*/  LDG.E.U8.CONSTANT R14, desc[UR6][R14.64] ;  /* 0x000000060e0e7981 */ /* 0x000f62000c1e9100 */
[----:B----4-:R-:W-:Y:S02]  /*10b0*/  PRMT R11, R6, 0x8880, RZ ;  /* 0x00008880060b7816 */ /* 0x010fe400000000ff */
[----:B------:R-:W0:Y:S01]  /*10c0*/  LDC.64 R6, c[0x0][0x380] ;  /* 0x0000e000ff067b82 */ /* 0x000e220000000a00 */
[----:B-----5:R-:W-:Y:S02]  /*10d0*/  PRMT R17, R14, 0x8880, RZ ;  /* 0x000088800e117816 */ /* 0x020fe400000000ff */
[----:B-1----:R-:W-:-:S04]  /*10e0*/  IMAD.WIDE R10, R11, 0x4, R8 ;  /* 0x000000040b0a7825 */ /* 0x002fc800078e0208 */
[----:B------:R-:W-:Y:S02]  /*10f0*/  IMAD.WIDE R16, R17, 0x4, R8 ;  /* 0x0000000411107825 */ /* 0x000fe400078e0208 */
[----:B------:R-:W4:Y:S02]  /*1100*/  LDG.E.CONSTANT R10, desc[UR6][R10.64] ;  /* 0x000000060a0a7981 */ /* 0x000f24000c1e9900 */
[--C-:B---3--:R-:W-:Y:S02]  /*1110*/  IMAD.WIDE R8, R3, 0x4, R12.reuse ;  /* 0x0000000403087825 */ /* 0x108fe400078e020c */
[----:B------:R-:W3:Y:S01]  /*1120*/  LDG.E.CONSTANT R16, desc[UR6][R16.64] ;  /* 0x0000000610107981 */ /* 0x000ee2000c1e9900 */
[----:B------:R-:W1:Y:S01]  /*1130*/  LDC R3, c[0x0][0x38c] ;  /* 0x0000e300ff037b82 */ /* 0x000e620000000800 */
[----:B------:R-:W-:Y:S02]  /*1140*/  IMAD.WIDE R12, R19, 0x4, R12 ;  /* 0x00000004130c7825 */ /* 0x000fe400078e020c */
[----:B------:R-:W4:Y:S04]  /*1150*/  LDG.E.CONSTANT R9, desc[UR6][R8.64] ;  /* 0x0000000608097981 */ /* 0x000f28000c1e9900 */
[----:B------:R-:W3:Y:S01]  /*1160*/  LDG.E.CONSTANT R13, desc[UR6][R12.64] ;  /* 0x000000060c0d7981 */ /* 0x000ee2000c1e9900 */
[----:B-1----:R-:W-:-:S05]  /*1170*/  IMAD R4, R3, UR4, R2 ;  /* 0x0000000403047c24 */ /* 0x002fca000f8e0202 */
[C---:B------:R-:W-:Y:S01]  /*1180*/  IADD3 R3, PT, PT, R4.reuse, R3, RZ ;  /* 0x0000000304037210 */ /* 0x040fe20007ffe0ff */
[----:B--2---:R-:W-:-:S04]  /*1190*/  IMAD R15, R4, UR5, R0 ;  /* 0x00000005040f7c24 */ /* 0x004fc8000f8e0200 */
[----:B------:R-:W-:Y:S01]  /*11a0*/  IMAD R19, R3, UR5, R0 ;  /* 0x0000000503137c24 */ /* 0x000fe2000f8e0200 */
[----:B------:R-:W-:Y:S01]  /*11b0*/  UIADD3 UR4, UPT, UPT, UR4, 0x2, URZ ;  /* 0x0000000204047890 */ /* 0x000fe2000fffe0ff */
[----:B----4-:R-:W-:Y:S01]  /*11c0*/  FMUL R3, R10, R9 ;  /* 0x000000090a037220 */ /* 0x010fe20000400000 */
[----:B0-----:R-:W-:-:S04]  /*11d0*/  IMAD.WIDE R8, R15, 0x4, R6 ;  /* 0x000000040f087825 */ /* 0x001fc800078e0206 */
[----:B---3--:R-:W-:Y:S01]  /*11e0*/  FMUL R11, R16, R13 ;  /* 0x0000000d100b7220 */ /* 0x008fe20000400000 */
[----:B------:R-:W-:Y:S01]  /*11f0*/  IMAD.WIDE R6, R19, 0x4, R6 ;  /* 0x0000000413067825 */ /* 0x000fe200078e0206 */
[----:B------:R0:W-:Y:S04]  /*1200*/  STG.E desc[UR6][R8.64], R3 ;  /* 0x0000000308007986 */ /* 0x0001e8000c101906 */
[----:B------:R0:W-:Y:S02]  /*1210*/  STG.E desc[UR6][R6.64], R11 ;  /* 0x0000000b06007986 */ /* 0x0001e4000c101906 */
.L_x_3:
[----:B------:R-:W-:Y:S05]  /*1220*/  @P0 EXIT ;  /* 0x000000000000094d */ /* 0x000fea0003800000 */
[----:B------:R-:W2:Y:S01]  /*1230*/  LDCU.64 UR8, c[0x0][0x3b8] ;  /* 0x00007700ff0877ac */ /* 0x000ea20008000a00 */
[----:B------:R-:W-:Y:S01]  /*1240*/  IMAD R5, R5, UR4, R2 ;  /* 0x0000000405057c24 */ /* 0x000fe2000f8e0202 */
[----:B01----:R-:W0:Y:S01]  /*1250*/  LDC.64 R6, c[0x0][0x398] ;  /* 0x0000e600ff067b82 */ /* 0x003e220000000a00 */
[----:B------:R-:W1:Y:S02]  /*1260*/  LDCU UR5, c[0x0][0x390] ;  /* 0x00007200ff0577ac */ /* 0x000e640008000800 */
[----:B------:R-:W-:-:S05]  /*1270*/  IMAD R3, R5, UR10, R0 ;  /* 0x0000000a05037c24 */ /* 0x000fca000f8e0200 */
[----:B------:R-:W3:Y:S01]  /*1280*/  LDC.64 R4, c[0x0][0x3b0] ;  /* 0x0000ec00ff047b82 */ /* 0x000ee20000000a00 */
[----:B--2---:R-:W-:-:S04]  /*1290*/  IADD3 R8, P0, PT, R3, UR8, RZ ;  /* 0x0000000803087c10 */ /* 0x004fc8000ff1e0ff */
[----:B------:R-:W-:-:S05]  /*12a0*/  LEA.HI.X.SX32 R9, R3, UR9, 0x1, P0 ;  /* 0x0000000903097c11 */ /* 0x000fca00080f0eff */
[----:B------:R-:W2:Y:S01]  /*12b0*/  LDG.E.U8.CONSTANT R8, desc[UR6][R8.64] ;  /* 0x0000000608087981 */ /* 0x000ea2000c1e9100 */
[----:B0-----:R-:W-:Y:S02]  /*12c0*/  IMAD.WIDE R6, R3, 0x4, R6 ;  /* 0x0000000403067825 */ /* 0x001fe400078e0206 */
[----:B------:R-:W0:Y:S04]  /*12d0*/  LDC R3, c[0x0][0x38c] ;  /* 0x0000e300ff037b82 */ /* 0x000e280000000800 */
[----:B------:R-:W4:Y:S01]  /*12e0*/  LDG.E.CONSTANT R7, desc[UR6][R6.64] ;  /* 0x0000000606077981 */ /* 0x000f22000c1e9900 */
[----:B--2---:R-:W-:-:S05]  /*12f0*/  PRMT R11, R8, 0x8880, RZ ;  /* 0x00008880080b7816 */ /* 0x004fca00000000ff */
[----:B---3--:R-:W-:Y:S02]  /*1300*/  IMAD.WIDE R4, R11, 0x4, R4 ;  /* 0x000000040b047825 */ /* 0x008fe400078e0204 */
[----:B------:R-:W2:Y:S04]  /*1310*/  LDC.64 R10, c[0x0][0x380] ;  /* 0x0000e000ff0a7b82 */ /* 0x000ea80000000a00 */
[----:B------:R-:W4:Y:S01]  /*1320*/  LDG.E.CONSTANT R4, desc[UR6][R4.64] ;  /* 0x0000000604047981 */ /* 0x000f22000c1e9900 */
[----:B0-----:R-:W-:-:S04]  /*1330*/  IMAD R3, R3, UR4, R2 ;  /* 0x0000000403037c24 */ /* 0x001fc8000f8e0202 */
[----:B-1----:R-:W-:-:S04]  /*1340*/  IMAD R3, R3, UR5, R0 ;  /* 0x0000000503037c24 */ /* 0x002fc8000f8e0200 */
[----:B--2---:R-:W-:-:S04]  /*1350*/  IMAD.WIDE R2, R3, 0x4, R10 ;  /* 0x0000000403027825 */ /* 0x004fc800078e020a */
[----:B----4-:R-:W-:-:S05]  /*1360*/  FMUL R9, R4, R7 ;  /* 0x0000000704097220 */ /* 0x010fca0000400000 */
[----:B------:R-:W-:Y:S01]  /*1370*/  STG.E desc[UR6][R2.64], R9 ;  /* 0x0000000902007986 */ /* 0x000fe2000c101906 */
[----:B------:R-:W-:Y:S05]  /*1380*/  EXIT ;  /* 0x000000000000794d */ /* 0x000fea0003800000 */
.L_x_4:
[----:B------:R-:W-:-:S00]  /*1390*/  BRA `(.L_x_4) ;  /* 0xfffffffc00fc7947 */ /* 0x000fc0000383ffff */
[----:B------:R-:W-:-:S00]  /*13a0*/  NOP ;  /* 0x0000000000007918 */ /* 0x000fc00000000000 */
        /* <DEDUP_REMOVED lines=13> */
.L_x_5:


//--------------------- .nv.shared.reserved.0     --------------------------
	.section	.nv.shared.reserved.0,"aw",@nobits
	.weak		__nv_reservedSMEM_offset_0_alias
	.size		__nv_reservedSMEM_offset_0_alias, 0, 64
	.other		__nv_reservedSMEM_offset_0_alias,@"STO_CUDA_RESERVED_SHARED STV_DEFAULT"
__nv_reservedSMEM_offset_0_alias:
	.zero		0
	.zero		64


//--------------------- .nv.constant0.copypadmul  --------------------------
	.section	.nv.constant0.copypadmul,"a",@progbits
	.sectionflags	@""
	.align	4
.nv.constant0.copypadmul:
	.zero		960


//--------------------- SYMBOLS --------------------------

	.type		.nv.reservedSmem.offset0,@object
	.size		.nv.reservedSmem.offset0,0x4
